//
// Generated by NVIDIA NVVM Compiler
//
// Compiler Build ID: CL-36424714
// Cuda compilation tools, release 13.0, V13.0.88
// Based on NVVM 20.0.0
//

.version 9.0
.target sm_100
.address_size 64

	// .globl	_Z20sum_reduction_kernelPiS_

.visible .entry _Z20sum_reduction_kernelPiS_(
	.param .u64 .ptr .align 1 _Z20sum_reduction_kernelPiS__param_0,
	.param .u64 .ptr .align 1 _Z20sum_reduction_kernelPiS__param_1
)
{
	.reg .pred 	%p<4>;
	.reg .b32 	%r<14>;
	.reg .b64 	%rd<9>;

	ld.param.u64 	%rd4, [_Z20sum_reduction_kernelPiS__param_0];
	ld.param.u64 	%rd3, [_Z20sum_reduction_kernelPiS__param_1];
	cvta.to.global.u64 	%rd1, %rd4;
	mov.u32 	%r1, %tid.x;
	shl.b32 	%r6, %r1, 1;
	mov.u32 	%r2, %ntid.x;
	mul.wide.u32 	%rd5, %r6, 4;
	add.s64 	%rd2, %rd1, %rd5;
	mov.b32 	%r13, 1;
$L__BB0_1:
	add.s32 	%r7, %r13, -1;
	and.b32  	%r8, %r7, %r1;
	setp.ne.s32 	%p1, %r8, 0;
	@%p1 bra 	$L__BB0_3;
	mul.wide.s32 	%rd6, %r13, 4;
	add.s64 	%rd7, %rd2, %rd6;
	ld.global.u32 	%r9, [%rd7];
	ld.global.u32 	%r10, [%rd2];
	add.s32 	%r11, %r10, %r9;
	st.global.u32 	[%rd2], %r11;
$L__BB0_3:
	bar.sync 	0;
	shl.b32 	%r13, %r13, 1;
	setp.le.u32 	%p2, %r13, %r2;
	@%p2 bra 	$L__BB0_1;
	setp.ne.s32 	%p3, %r1, 0;
	@%p3 bra 	$L__BB0_6;
	ld.global.u32 	%r12, [%rd1];
	cvta.to.global.u64 	%rd8, %rd3;
	st.global.u32 	[%rd8], %r12;
$L__BB0_6:
	ret;

}


// ===== COMPILED SASS (sm_100) =====

	.target	sm_100

	.elftype	@"ET_EXEC"


//--------------------- .note.nv.tkinfo           --------------------------
	.section	.note.nv.tkinfo,"",@"SHT_NOTE"
	.sectionflags	@"SHF_NOTE_NV_TKINFO"
	.tkinfo
        /*0018*/ 	.word	0x00000002
        /*0030*/ 	.string	""
        /*0030*/ 	.string	"ptxas"
        /*0030*/ 	.string	"Cuda compilation tools, release 13.0, V13.0.88"
        /*0030*/ 	.string	"Build cuda_13.0.r13.0/compiler.36424714_0"
        /*0030*/ 	.string	"-arch sm_100 -m 64 "



//--------------------- .note.nv.cuinfo           --------------------------
	.section	.note.nv.cuinfo,"",@"SHT_NOTE"
	.sectionflags	@"SHF_NOTE_NV_CUINFO"
        /*0018*/ 	.short	0x0002
        /*001a*/ 	.short	0x0064
        /*001c*/ 	.short	0x0082
	.zero		2


//--------------------- .nv.info                  --------------------------
	.section	.nv.info,"",@"SHT_CUDA_INFO"
	.align	4


	//----- nvinfo : EIATTR_REGCOUNT
	.align		4
        /*0000*/ 	.byte	0x04, 0x2f
        /*0002*/ 	.short	(.L_1 - .L_0)
	.align		4
.L_0:
        /*0004*/ 	.word	index@(_Z20sum_reduction_kernelPiS_)
        /*0008*/ 	.word	0x0000000e


	//----- nvinfo : EIATTR_FRAME_SIZE
	.align		4
.L_1:
        /*000c*/ 	.byte	0x04, 0x11
        /*000e*/ 	.short	(.L_3 - .L_2)
	.align		4
.L_2:
        /*0010*/ 	.word	index@(_Z20sum_reduction_kernelPiS_)
        /*0014*/ 	.word	0x00000000


	//----- nvinfo : EIATTR_MIN_STACK_SIZE
	.align		4
.L_3:
        /*0018*/ 	.byte	0x04, 0x12
        /*001a*/ 	.short	(.L_5 - .L_4)
	.align		4
.L_4:
        /*001c*/ 	.word	index@(_Z20sum_reduction_kernelPiS_)
        /*0020*/ 	.word	0x00000000
.L_5:


//--------------------- .nv.compat                --------------------------
	.section	.nv.compat,"",@"SHT_CUDA_COMPAT_INFO"
	.align	4
        /*0000*/ 	.byte	0x02, 0x09, 0x00, 0x00, 0x02, 0x02, 0x01, 0x00, 0x02, 0x05, 0x05, 0x00, 0x03, 0x07, 0x01, 0x01
        /*0010*/ 	.byte	0x02, 0x03, 0x00, 0x00, 0x02, 0x06, 0x01, 0x00, 0x04, 0x0b, 0x08, 0x00, 0x09, 0x00, 0x00, 0x00
        /*0020*/ 	.byte	0x00, 0x00, 0x00, 0x00


//--------------------- .nv.info._Z20sum_reduction_kernelPiS_ --------------------------
	.section	.nv.info._Z20sum_reduction_kernelPiS_,"",@"SHT_CUDA_INFO"
	.sectionflags	@""
	.align	4


	//----- nvinfo : EIATTR_CUDA_API_VERSION
	.align		4
        /*0000*/ 	.byte	0x04, 0x37
        /*0002*/ 	.short	(.L_7 - .L_6)
.L_6:
        /*0004*/ 	.word	0x00000082


	//----- nvinfo : EIATTR_KPARAM_INFO
	.align		4
.L_7:
        /*0008*/ 	.byte	0x04, 0x17
        /*000a*/ 	.short	(.L_9 - .L_8)
.L_8:
        /*000c*/ 	.word	0x00000000
        /*0010*/ 	.short	0x0001
        /*0012*/ 	.short	0x0008
        /*0014*/ 	.byte	0x00, 0xf5, 0x21, 0x00


	//----- nvinfo : EIATTR_KPARAM_INFO
	.align		4
.L_9:
        /*0018*/ 	.byte	0x04, 0x17
        /*001a*/ 	.short	(.L_11 - .L_10)
.L_10:
        /*001c*/ 	.word	0x00000000
        /*0020*/ 	.short	0x0000
        /*0022*/ 	.short	0x0000
        /*0024*/ 	.byte	0x00, 0xf5, 0x21, 0x00


	//----- nvinfo : EIATTR_SPARSE_MMA_MASK
	.align		4
.L_11:
        /*0028*/ 	.byte	0x03, 0x50
        /*002a*/ 	.short	0x0000


	//----- nvinfo : EIATTR_MAXREG_COUNT
	.align		4
        /*002c*/ 	.byte	0x03, 0x1b
        /*002e*/ 	.short	0x00ff


	//----- nvinfo : EIATTR_NUM_BARRIERS
	.align		4
        /*0030*/ 	.byte	0x02, 0x4c
        /*0032*/ 	.byte	0x01
	.zero		1


	//----- nvinfo : EIATTR_MERCURY_ISA_VERSION
	.align		4
        /*0034*/ 	.byte	0x03, 0x5f
        /*0036*/ 	.short	0x0101


	//----- nvinfo : EIATTR_VRC_CTA_INIT_COUNT
	.align		4
        /*0038*/ 	.byte	0x02, 0x4a
	.zero		1
	.zero		1


	//----- nvinfo : EIATTR_EXIT_INSTR_OFFSETS
	.align		4
        /*003c*/ 	.byte	0x04, 0x1c
        /*003e*/ 	.short	(.L_13 - .L_12)


	//   ....[0]....
.L_12:
        /*0040*/ 	.word	0x00000170


	//   ....[1]....
        /*0044*/ 	.word	0x000001c0


	//----- nvinfo : EIATTR_CRS_STACK_SIZE
	.align		4
.L_13:
        /*0048*/ 	.byte	0x04, 0x1e
        /*004a*/ 	.short	(.L_15 - .L_14)
.L_14:
        /*004c*/ 	.word	0x00000000


	//----- nvinfo : EIATTR_CBANK_PARAM_SIZE
	.align		4
.L_15:
        /*0050*/ 	.byte	0x03, 0x19
        /*0052*/ 	.short	0x0010


	//----- nvinfo : EIATTR_PARAM_CBANK
	.align		4
        /*0054*/ 	.byte	0x04, 0x0a
        /*0056*/ 	.short	(.L_17 - .L_16)
	.align		4
.L_16:
        /*0058*/ 	.word	index@(.nv.constant0._Z20sum_reduction_kernelPiS_)
        /*005c*/ 	.short	0x0380
        /*005e*/ 	.short	0x0010


	//----- nvinfo : EIATTR_SW_WAR
	.align		4
.L_17:
        /*0060*/ 	.byte	0x04, 0x36
        /*0062*/ 	.short	(.L_19 - .L_18)
.L_18:
        /*0064*/ 	.word	0x00000008
.L_19:


//--------------------- .nv.callgraph             --------------------------
	.section	.nv.callgraph,"",@"SHT_CUDA_CALLGRAPH"
	.align	4
	.sectionentsize	8
	.align		4
        /*0000*/ 	.word	0x00000000
	.align		4
        /*0004*/ 	.word	0xffffffff
	.align		4
        /*0008*/ 	.word	0x00000000
	.align		4
        /*000c*/ 	.word	0xfffffffe
	.align		4
        /*0010*/ 	.word	0x00000000
	.align		4
        /*0014*/ 	.word	0xfffffffd
	.align		4
        /*0018*/ 	.word	0x00000000
	.align		4
        /*001c*/ 	.word	0xfffffffc


//--------------------- .text._Z20sum_reduction_kernelPiS_ --------------------------
	.section	.text._Z20sum_reduction_kernelPiS_,"ax",@progbits
	.align	128
        .global         _Z20sum_reduction_kernelPiS_
        .type           _Z20sum_reduction_kernelPiS_,@function
        .size           _Z20sum_reduction_kernelPiS_,(.L_x_4 - _Z20sum_reduction_kernelPiS_)
        .other          _Z20sum_reduction_kernelPiS_,@"STO_CUDA_ENTRY STV_DEFAULT"
_Z20sum_reduction_kernelPiS_:
.text._Z20sum_reduction_kernelPiS_:
[----:B------:R-:W-:Y:S01]  /*0000*/  LDC R1, c[0x0][0x37c] ;  /* 0x0000df00ff017b82 */ /* 0x000fe20000000800 */
[----:B------:R-:W0:Y:S07]  /*0010*/  S2R R11, SR_TID.X ;  /* 0x00000000000b7919 */ /* 0x000e2e0000002100 */
[----:B------:R-:W1:Y:S01]  /*0020*/  LDC.64 R2, c[0x0][0x380] ;  /* 0x0000e000ff027b82 */ /* 0x000e620000000a00 */
[----:B------:R-:W-:Y:S01]  /*0030*/  HFMA2 R7, -RZ, RZ, 0, 5.9604644775390625e-08 ;  /* 0x00000001ff077431 */ /* 0x000fe200000001ff */
[----:B------:R-:W2:Y:S01]  /*0040*/  LDCU.64 UR4, c[0x0][0x358] ;  /* 0x00006b00ff0477ac */ /* 0x000ea20008000a00 */
[----:B------:R-:W3:Y:S01]  /*0050*/  LDCU UR6, c[0x0][0x360] ;  /* 0x00006c00ff0677ac */ /* 0x000ee20008000800 */
[----:B0-----:R-:W-:-:S04]  /*0060*/  IMAD.SHL.U32 R5, R11, 0x2, RZ ;  /* 0x000000020b057824 */ /* 0x001fc800078e00ff */
[----:B-123--:R-:W-:-:S07]  /*0070*/  IMAD.WIDE.U32 R2, R5, 0x4, R2 ;  /* 0x0000000405027825 */ /* 0x00efce00078e0002 */
.L_x_2:
[----:B------:R-:W-:Y:S01]  /*0080*/  VIADD R0, R7, 0xffffffff ;  /* 0xffffffff07007836 */ /* 0x000fe20000000000 */
[----:B------:R-:W-:Y:S04]  /*0090*/  BSSY.RECONVERGENT B0, `(.L_x_0) ;  /* 0x0000008000007945 */ /* 0x000fe80003800200 */
[----:B------:R-:W-:-:S13]  /*00a0*/  LOP3.LUT P0, RZ, R0, R11, RZ, 0xc0, !PT ;  /* 0x0000000b00ff7212 */ /* 0x000fda000780c0ff */
[----:B0-----:R-:W-:Y:S05]  /*00b0*/  @P0 BRA `(.L_x_1) ;  /* 0x0000000000140947 */ /* 0x001fea0003800000 */
[----:B------:R-:W-:Y:S01]  /*00c0*/  IMAD.WIDE R4, R7, 0x4, R2 ;  /* 0x0000000407047825 */ /* 0x000fe200078e0202 */
[----:B------:R-:W2:Y:S05]  /*00d0*/  LDG.E R9, desc[UR4][R2.64] ;  /* 0x0000000402097981 */ /* 0x000eaa000c1e1900 */
[----:B------:R-:W2:Y:S02]  /*00e0*/  LDG.E R4, desc[UR4][R4.64] ;  /* 0x0000000404047981 */ /* 0x000ea4000c1e1900 */
[----:B--2---:R-:W-:-:S05]  /*00f0*/  IADD3 R9, PT, PT, R4, R9, RZ ;  /* 0x0000000904097210 */ /* 0x004fca0007ffe0ff */
[----:B------:R0:W-:Y:S02]  /*0100*/  STG.E desc[UR4][R2.64], R9 ;  /* 0x0000000902007986 */ /* 0x0001e4000c101904 */
.L_x_1:
[----:B------:R-:W-:Y:S05]  /*0110*/  BSYNC.RECONVERGENT B0 ;  /* 0x0000000000007941 */ /* 0x000fea0003800200 */
.L_x_0:
[----:B------:R-:W-:Y:S01]  /*0120*/  IMAD.SHL.U32 R7, R7, 0x2, RZ ;  /* 0x0000000207077824 */ /* 0x000fe200078e00ff */
[----:B------:R-:W-:Y:S04]  /*0130*/  BAR.SYNC.DEFER_BLOCKING 0x0 ;  /* 0x0000000000007b1d */ /* 0x000fe80000010000 */
[----:B------:R-:W-:-:S13]  /*0140*/  ISETP.GT.U32.AND P0, PT, R7, UR6, PT ;  /* 0x0000000607007c0c */ /* 0x000fda000bf04070 */
[----:B------:R-:W-:Y:S05]  /*0150*/  @!P0 BRA `(.L_x_2) ;  /* 0xfffffffc00c88947 */ /* 0x000fea000383ffff */
[----:B------:R-:W-:-:S13]  /*0160*/  ISETP.NE.AND P0, PT, R11, RZ, PT ;  /* 0x000000ff0b00720c */ /* 0x000fda0003f05270 */
[----:B------:R-:W-:Y:S05]  /*0170*/  @P0 EXIT ;  /* 0x000000000000094d */ /* 0x000fea0003800000 */
[----:B0-----:R-:W0:Y:S02]  /*0180*/  LDC.64 R2, c[0x0][0x380] ;  /* 0x0000e000ff027b82 */ /* 0x001e240000000a00 */
[----:B0-----:R-:W2:Y:S06]  /*0190*/  LDG.E R3, desc[UR4][R2.64] ;  /* 0x0000000402037981 */ /* 0x001eac000c1e1900 */
[----:B------:R-:W2:Y:S02]  /*01a0*/  LDC.64 R4, c[0x0][0x388] ;  /* 0x0000e200ff047b82 */ /* 0x000ea40000000a00 */
[----:B--2---:R-:W-:Y:S01]  /*01b0*/  STG.E desc[UR4][R4.64], R3 ;  /* 0x0000000304007986 */ /* 0x004fe2000c101904 */
[----:B------:R-:W-:Y:S05]  /*01c0*/  EXIT ;  /* 0x000000000000794d */ /* 0x000fea0003800000 */
.L_x_3:
[----:B------:R-:W-:-:S00]  /*01d0*/  BRA `(.L_x_3) ;  /* 0xfffffffc00fc7947 */ /* 0x000fc0000383ffff */
[----:B------:R-:W-:-:S00]  /*01e0*/  NOP ;  /* 0x0000000000007918 */ /* 0x000fc00000000000 */
        /* <DEDUP_REMOVED lines=9> */
.L_x_4:


//--------------------- .nv.shared.reserved.0     --------------------------
	.section	.nv.shared.reserved.0,"aw",@nobits
	.weak		__nv_reservedSMEM_offset_0_alias
	.size		__nv_reservedSMEM_offset_0_alias, 0, 64
	.other		__nv_reservedSMEM_offset_0_alias,@"STO_CUDA_RESERVED_SHARED STV_DEFAULT"
__nv_reservedSMEM_offset_0_alias:
	.zero		0
	.zero		64


//--------------------- .nv.constant0._Z20sum_reduction_kernelPiS_ --------------------------
	.section	.nv.constant0._Z20sum_reduction_kernelPiS_,"a",@progbits
	.sectionflags	@""
	.align	4
.nv.constant0._Z20sum_reduction_kernelPiS_:
	.zero		912


//--------------------- SYMBOLS --------------------------

	.type		.nv.reservedSmem.offset0,@object
	.size		.nv.reservedSmem.offset0,0x4
